	.headerflags	@"EF_CUDA_TEXMODE_UNIFIED EF_CUDA_64BIT_ADDRESS EF_CUDA_ACCELERATORS EF_CUDA_SM90 EF_CUDA_VIRTUAL_SM(EF_CUDA_SM90)"
	.elftype	@"ET_EXEC"


//--------------------- .nv.info                  --------------------------
	.section	.nv.info,"",@"SHT_CUDA_INFO"
	.align	4


	//----- nvinfo : EIATTR_REGCOUNT
	.align		4
        /*0000*/ 	.byte	0x04, 0x2f
        /*0002*/ 	.short	(.L_1 - .L_0)
	.align		4
.L_0:
        /*0004*/ 	.word	index@(triton_poi_fused_addmm_6)
        /*0008*/ 	.word	0x0000000c


	//----- nvinfo : EIATTR_MIN_STACK_SIZE
	.align		4
.L_1:
        /*000c*/ 	.byte	0x04, 0x12
        /*000e*/ 	.short	(.L_3 - .L_2)
	.align		4
.L_2:
        /*0010*/ 	.word	index@(triton_poi_fused_addmm_6)
        /*0014*/ 	.word	0x00000000


	//----- nvinfo : EIATTR_FRAME_SIZE
	.align		4
.L_3:
        /*0018*/ 	.byte	0x04, 0x11
        /*001a*/ 	.short	(.L_5 - .L_4)
	.align		4
.L_4:
        /*001c*/ 	.word	index@(triton_poi_fused_addmm_6)
        /*0020*/ 	.word	0x00000000


	//----- nvinfo : EIATTR_MIN_STACK_SIZE
	.align		4
.L_5:
        /*0024*/ 	.byte	0x04, 0x12
        /*0026*/ 	.short	(.L_7 - .L_6)
	.align		4
.L_6:
        /*0028*/ 	.word	index@(triton_poi_fused_addmm_6)
        /*002c*/ 	.word	0x00000000
.L_7:


//--------------------- .nv.info.triton_poi_fused_addmm_6 --------------------------
	.section	.nv.info.triton_poi_fused_addmm_6,"",@"SHT_CUDA_INFO"
	.sectionflags	@""
	.align	4


	//----- nvinfo : EIATTR_CUDA_API_VERSION
	.align		4
        /*0000*/ 	.byte	0x04, 0x37
        /*0002*/ 	.short	(.L_9 - .L_8)
.L_8:
        /*0004*/ 	.word	0x0000007c


	//----- nvinfo : EIATTR_KPARAM_INFO
	.align		4
.L_9:
        /*0008*/ 	.byte	0x04, 0x17
        /*000a*/ 	.short	(.L_11 - .L_10)
.L_10:
        /*000c*/ 	.word	0x00000000
        /*0010*/ 	.short	0x0002
        /*0012*/ 	.short	0x0010
        /*0014*/ 	.byte	0x00, 0xf0, 0x11, 0x00


	//----- nvinfo : EIATTR_KPARAM_INFO
	.align		4
.L_11:
        /*0018*/ 	.byte	0x04, 0x17
        /*001a*/ 	.short	(.L_13 - .L_12)
.L_12:
        /*001c*/ 	.word	0x00000000
        /*0020*/ 	.short	0x0001
        /*0022*/ 	.short	0x0008
        /*0024*/ 	.byte	0x00, 0xf4, 0x21, 0x00


	//----- nvinfo : EIATTR_KPARAM_INFO
	.align		4
.L_13:
        /*0028*/ 	.byte	0x04, 0x17
        /*002a*/ 	.short	(.L_15 - .L_14)
.L_14:
        /*002c*/ 	.word	0x00000000
        /*0030*/ 	.short	0x0000
        /*0032*/ 	.short	0x0000
        /*0034*/ 	.byte	0x00, 0xf4, 0x21, 0x00


	//----- nvinfo : EIATTR_SPARSE_MMA_MASK
	.align		4
.L_15:
        /*0038*/ 	.byte	0x03, 0x50
        /*003a*/ 	.short	0x0000


	//----- nvinfo : EIATTR_MAXREG_COUNT
	.align		4
        /*003c*/ 	.byte	0x03, 0x1b
        /*003e*/ 	.short	0x00ff


	//----- nvinfo : EIATTR_EXIT_INSTR_OFFSETS
	.align		4
        /*0040*/ 	.byte	0x04, 0x1c
        /*0042*/ 	.short	(.L_17 - .L_16)


	//   ....[0]....
.L_16:
        /*0044*/ 	.word	0x00000100


	//   ....[1]....
        /*0048*/ 	.word	0x00000120


	//----- nvinfo : EIATTR_REQNTID
	.align		4
.L_17:
        /*004c*/ 	.byte	0x04, 0x10
        /*004e*/ 	.short	(.L_19 - .L_18)
.L_18:
        /*0050*/ 	.word	0x00000020
        /*0054*/ 	.word	0x00000001
        /*0058*/ 	.word	0x00000001


	//----- nvinfo : EIATTR_CBANK_PARAM_SIZE
	.align		4
.L_19:
        /*005c*/ 	.byte	0x03, 0x19
        /*005e*/ 	.short	0x0014


	//----- nvinfo : EIATTR_PARAM_CBANK
	.align		4
        /*0060*/ 	.byte	0x04, 0x0a
        /*0062*/ 	.short	(.L_21 - .L_20)
	.align		4
.L_20:
        /*0064*/ 	.word	index@(.nv.constant0.triton_poi_fused_addmm_6)
        /*0068*/ 	.short	0x0210
        /*006a*/ 	.short	0x0014


	//----- nvinfo : EIATTR_SW_WAR
	.align		4
.L_21:
        /*006c*/ 	.byte	0x04, 0x36
        /*006e*/ 	.short	(.L_23 - .L_22)
.L_22:
        /*0070*/ 	.word	0x00000008
.L_23:


//--------------------- .nv.callgraph             --------------------------
	.section	.nv.callgraph,"",@"SHT_CUDA_CALLGRAPH"
	.align	4
	.sectionentsize	8
	.align		4
        /*0000*/ 	.word	0x00000000
	.align		4
        /*0004*/ 	.word	0xffffffff
	.align		4
        /*0008*/ 	.word	0x00000000
	.align		4
        /*000c*/ 	.word	0xfffffffe
	.align		4
        /*0010*/ 	.word	0x00000000
	.align		4
        /*0014*/ 	.word	0xfffffffd
	.align		4
        /*0018*/ 	.word	0x00000000
	.align		4
        /*001c*/ 	.word	0xfffffffc


//--------------------- .text.triton_poi_fused_addmm_6 --------------------------
	.section	.text.triton_poi_fused_addmm_6,"ax",@progbits
	.align	128
        .global         triton_poi_fused_addmm_6
        .type           triton_poi_fused_addmm_6,@function
        .size           triton_poi_fused_addmm_6,(.L_x_1 - triton_poi_fused_addmm_6)
        .other          triton_poi_fused_addmm_6,@"STO_CUDA_ENTRY STV_DEFAULT"
triton_poi_fused_addmm_6:
.text.triton_poi_fused_addmm_6:
[----:B------:R-:W0:Y:S02]  /*0000*/  LDC R1, c[0x0][0x28] ;  /* 0x00000a00ff017b82 */ /* 0x000e240000000800 */
[----:B------:R-:W1:Y:S01]  /*0010*/  S2R R6, SR_TID.X ;  /* 0x0000000000067919 */ /* 0x000e620000002100 */
[----:B------:R-:W2:Y:S01]  /*0020*/  LDC.64 R2, c[0x0][0x210] ;  /* 0x00008400ff027b82 */ /* 0x000ea20000000a00 */
[----:B------:R-:W-:Y:S01]  /*0030*/  IMAD.MOV.U32 R9, RZ, RZ, RZ ;  /* 0x000000ffff097224 */ /* 0x000fe200078e00ff */
[----:B------:R-:W-:Y:S01]  /*0040*/  ULDC.64 UR4, c[0x0][0x208] ;  /* 0x0000820000047ab9 */ /* 0x000fe20000000a00 */
[----:B------:R-:W3:Y:S01]  /*0050*/  S2R R7, SR_CTAID.X ;  /* 0x0000000000077919 */ /* 0x000ee20000002500 */
[----:B-1----:R-:W-:-:S05]  /*0060*/  LOP3.LUT R0, R6, 0xf, RZ, 0xc0, !PT ;  /* 0x0000000f06007812 */ /* 0x002fca00078ec0ff */
[----:B---3--:R-:W-:-:S05]  /*0070*/  IMAD R7, R7, 0x10, R0 ;  /* 0x0000001007077824 */ /* 0x008fca00078e0200 */
[C---:B------:R-:W-:Y:S02]  /*0080*/  ISETP.GE.AND P0, PT, R7.reuse, 0x10, PT ;  /* 0x000000100700780c */ /* 0x040fe40003f06270 */
[----:B------:R-:W-:-:S05]  /*0090*/  SHF.L.U32 R5, R7, 0x4, RZ ;  /* 0x0000000407057819 */ /* 0x000fca00000006ff */
[----:B--2---:R-:W-:Y:S02]  /*00a0*/  IMAD.WIDE R2, R5, 0x4, R2 ;  /* 0x0000000405027825 */ /* 0x004fe400078e0202 */
[----:B------:R-:W1:Y:S04]  /*00b0*/  LDC.64 R4, c[0x0][0x218] ;  /* 0x00008600ff047b82 */ /* 0x000e680000000a00 */
[----:B------:R2:W5:Y:S01]  /*00c0*/  @!P0 LDG.E.EL R9, desc[UR4][R2.64+0x18] ;  /* 0x0000180402098981 */ /* 0x000562000c2e1900 */
[----:B------:R-:W-:-:S04]  /*00d0*/  LOP3.LUT P0, RZ, R6, 0x10, RZ, 0xc0, !PT ;  /* 0x0000001006ff7812 */ /* 0x000fc8000780c0ff */
[C---:B------:R-:W-:Y:S01]  /*00e0*/  ISETP.LT.AND P0, PT, R7.reuse, 0x10, !P0 ;  /* 0x000000100700780c */ /* 0x040fe20004701270 */
[----:B-1----:R-:W-:-:S12]  /*00f0*/  IMAD.WIDE R4, R7, 0x4, R4 ;  /* 0x0000000407047825 */ /* 0x002fd800078e0204 */
[----:B--2---:R-:W-:Y:S05]  /*0100*/  @!P0 EXIT ;  /* 0x000000000000894d */ /* 0x004fea0003800000 */
[----:B-----5:R-:W-:Y:S01]  /*0110*/  STG.E desc[UR4][R4.64], R9 ;  /* 0x0000000904007986 */ /* 0x020fe2000c101904 */
[----:B------:R-:W-:Y:S05]  /*0120*/  EXIT ;  /* 0x000000000000794d */ /* 0x000fea0003800000 */
.L_x_0:
[----:B------:R-:W-:-:S00]  /*0130*/  BRA `(.L_x_0) ;  /* 0xfffffffc00fc7947 */ /* 0x000fc0000383ffff */
[----:B------:R-:W-:-:S00]  /*0140*/  NOP ;  /* 0x0000000000007918 */ /* 0x000fc00000000000 */
        /* <DEDUP_REMOVED lines=11> */
.L_x_1:


//--------------------- .nv.constant0.triton_poi_fused_addmm_6 --------------------------
	.section	.nv.constant0.triton_poi_fused_addmm_6,"a",@progbits
	.sectionflags	@""
	.align	4
.nv.constant0.triton_poi_fused_addmm_6:
	.zero		548
